//
// Generated by NVIDIA NVVM Compiler
//
// Compiler Build ID: CL-36424714
// Cuda compilation tools, release 13.0, V13.0.88
// Based on NVVM 20.0.0
//

.version 9.0
.target sm_100
.address_size 64

	// .globl	_Z11computeDistiiPiS_
.extern .shared .align 16 .b8 SM[];

.visible .entry _Z11computeDistiiPiS_(
	.param .u32 _Z11computeDistiiPiS__param_0,
	.param .u32 _Z11computeDistiiPiS__param_1,
	.param .u64 .ptr .align 1 _Z11computeDistiiPiS__param_2,
	.param .u64 .ptr .align 1 _Z11computeDistiiPiS__param_3
)
{
	.reg .pred 	%p<7>;
	.reg .b32 	%r<36>;
	.reg .b64 	%rd<13>;

	ld.param.u32 	%r8, [_Z11computeDistiiPiS__param_0];
	ld.param.u32 	%r9, [_Z11computeDistiiPiS__param_1];
	ld.param.u64 	%rd2, [_Z11computeDistiiPiS__param_2];
	ld.param.u64 	%rd3, [_Z11computeDistiiPiS__param_3];
	cvta.to.global.u64 	%rd1, %rd3;
	mov.u32 	%r1, %ctaid.x;
	mov.u32 	%r2, %ctaid.y;
	mov.u32 	%r3, %tid.x;
	setp.ge.u32 	%p1, %r1, %r2;
	@%p1 bra 	$L__BB0_10;
	cvta.to.global.u64 	%rd4, %rd2;
	mad.lo.s32 	%r10, %r9, %r1, %r3;
	mul.wide.s32 	%rd5, %r10, 4;
	add.s64 	%rd6, %rd4, %rd5;
	ld.global.u32 	%r11, [%rd6];
	mad.lo.s32 	%r12, %r9, %r2, %r3;
	mul.wide.s32 	%rd7, %r12, 4;
	add.s64 	%rd8, %rd4, %rd7;
	ld.global.u32 	%r13, [%rd8];
	sub.s32 	%r14, %r11, %r13;
	mul.lo.s32 	%r15, %r14, %r14;
	shl.b32 	%r16, %r3, 2;
	mov.u32 	%r17, SM;
	add.s32 	%r4, %r17, %r16;
	st.shared.u32 	[%r4], %r15;
	bar.sync 	0;
	shr.u32 	%r18, %r9, 31;
	add.s32 	%r19, %r9, %r18;
	shr.s32 	%r5, %r19, 1;
	setp.lt.s32 	%p2, %r9, 2;
	@%p2 bra 	$L__BB0_6;
	mov.u32 	%r35, %r5;
$L__BB0_3:
	setp.ge.s32 	%p3, %r3, %r35;
	@%p3 bra 	$L__BB0_5;
	shl.b32 	%r20, %r35, 2;
	add.s32 	%r21, %r4, %r20;
	ld.shared.u32 	%r22, [%r21];
	ld.shared.u32 	%r23, [%r4];
	add.s32 	%r24, %r23, %r22;
	st.shared.u32 	[%r4], %r24;
$L__BB0_5:
	bar.sync 	0;
	shr.u32 	%r7, %r35, 1;
	setp.gt.u32 	%p4, %r35, 1;
	mov.u32 	%r35, %r7;
	@%p4 bra 	$L__BB0_3;
$L__BB0_6:
	setp.ne.s32 	%p5, %r3, 0;
	@%p5 bra 	$L__BB0_10;
	shl.b32 	%r25, %r5, 1;
	setp.le.s32 	%p6, %r9, %r25;
	@%p6 bra 	$L__BB0_9;
	ld.shared.u32 	%r28, [SM];
	shl.b32 	%r30, %r9, 2;
	add.s32 	%r31, %r17, %r30;
	ld.shared.u32 	%r32, [%r31+-4];
	add.s32 	%r33, %r32, %r28;
	mad.lo.s32 	%r34, %r8, %r1, %r2;
	mul.wide.s32 	%rd11, %r34, 4;
	add.s64 	%rd12, %rd1, %rd11;
	st.global.u32 	[%rd12], %r33;
	bra.uni 	$L__BB0_10;
$L__BB0_9:
	ld.shared.u32 	%r26, [SM];
	mad.lo.s32 	%r27, %r8, %r1, %r2;
	mul.wide.s32 	%rd9, %r27, 4;
	add.s64 	%rd10, %rd1, %rd9;
	st.global.u32 	[%rd10], %r26;
$L__BB0_10:
	ret;

}
	// .globl	_Z3knniiiPiS_S_
.visible .entry _Z3knniiiPiS_S_(
	.param .u32 _Z3knniiiPiS_S__param_0,
	.param .u32 _Z3knniiiPiS_S__param_1,
	.param .u32 _Z3knniiiPiS_S__param_2,
	.param .u64 .ptr .align 1 _Z3knniiiPiS_S__param_3,
	.param .u64 .ptr .align 1 _Z3knniiiPiS_S__param_4,
	.param .u64 .ptr .align 1 _Z3knniiiPiS_S__param_5
)
{
	.reg .pred 	%p<71>;
	.reg .b16 	%rs<9>;
	.reg .b32 	%r<210>;
	.reg .b64 	%rd<34>;

	ld.param.u32 	%r65, [_Z3knniiiPiS_S__param_0];
	ld.param.u32 	%r66, [_Z3knniiiPiS_S__param_2];
	ld.param.u64 	%rd8, [_Z3knniiiPiS_S__param_4];
	ld.param.u64 	%rd9, [_Z3knniiiPiS_S__param_5];
	cvta.to.global.u64 	%rd1, %rd9;
	cvta.to.global.u64 	%rd10, %rd8;
	mov.u32 	%r1, %ctaid.x;
	mov.u32 	%r67, %tid.x;
	max.u32 	%r68, %r1, %r67;
	min.u32 	%r69, %r1, %r67;
	mad.lo.s32 	%r70, %r69, %r65, %r68;
	mul.wide.s32 	%rd11, %r70, 4;
	add.s64 	%rd12, %rd10, %rd11;
	ld.global.u32 	%r71, [%rd12];
	shl.b32 	%r72, %r67, 2;
	mov.u32 	%r73, SM;
	add.s32 	%r74, %r73, %r72;
	st.shared.u32 	[%r74], %r71;
	bar.sync 	0;
	bar.sync 	0;
	setp.ne.s32 	%p1, %r67, 0;
	setp.lt.s32 	%p2, %r66, 1;
	or.pred  	%p3, %p1, %p2;
	@%p3 bra 	$L__BB1_23;
	setp.lt.s32 	%p4, %r65, 1;
	mul.lo.s32 	%r2, %r66, %r1;
	@%p4 bra 	$L__BB1_23;
	and.b32  	%r3, %r65, 3;
	and.b32  	%r4, %r65, 2147483644;
	cvt.u64.u32 	%rd2, %r2;
	mul.wide.u32 	%rd13, %r2, 4;
	add.s64 	%rd14, %rd13, %rd1;
	add.s64 	%rd3, %rd14, 32;
	mov.b32 	%r184, 0;
	mov.b16 	%rs7, 0;
	mov.u16 	%rs8, %rs7;
$L__BB1_3:
	setp.eq.s32 	%p5, %r184, 0;
	add.s32 	%r76, %r184, %r2;
	mul.wide.u32 	%rd15, %r76, 4;
	add.s64 	%rd4, %rd1, %rd15;
	@%p5 bra 	$L__BB1_24;
	cvt.u32.u16 	%r79, %rs8;
	and.b32  	%r80, %r79, 15;
	add.s32 	%r6, %r80, -1;
	cvt.u32.u16 	%r81, %rs7;
	and.b32  	%r82, %r81, 7;
	add.s32 	%r7, %r82, -1;
	and.b32  	%r8, %r184, 15;
	and.b32  	%r9, %r184, 2147483632;
	and.b32  	%r10, %r79, 7;
	and.b32  	%r11, %r81, 3;
	mov.b32 	%r186, 0;
	mov.b32 	%r189, 100000;
$L__BB1_5:
	setp.lt.u32 	%p6, %r184, 16;
	setp.eq.s32 	%p7, %r186, %r1;
	selp.u32 	%r199, 1, 0, %p7;
	mov.b32 	%r195, 0;
	@%p6 bra 	$L__BB1_8;
	and.b32  	%r85, %r184, -16;
	neg.s32 	%r187, %r85;
	mov.u64 	%rd33, %rd3;
$L__BB1_7:
	.pragma "nounroll";
	ld.global.u32 	%r86, [%rd33+-32];
	setp.eq.s32 	%p8, %r86, %r186;
	ld.global.u32 	%r88, [%rd33+-28];
	setp.eq.s32 	%p9, %r88, %r186;
	ld.global.u32 	%r90, [%rd33+-24];
	setp.eq.s32 	%p10, %r90, %r186;
	ld.global.u32 	%r92, [%rd33+-20];
	setp.eq.s32 	%p11, %r92, %r186;
	ld.global.u32 	%r94, [%rd33+-16];
	setp.eq.s32 	%p12, %r94, %r186;
	ld.global.u32 	%r96, [%rd33+-12];
	setp.eq.s32 	%p13, %r96, %r186;
	ld.global.u32 	%r98, [%rd33+-8];
	setp.eq.s32 	%p14, %r98, %r186;
	ld.global.u32 	%r100, [%rd33+-4];
	setp.eq.s32 	%p15, %r100, %r186;
	ld.global.u32 	%r102, [%rd33];
	setp.eq.s32 	%p16, %r102, %r186;
	ld.global.u32 	%r104, [%rd33+4];
	setp.eq.s32 	%p17, %r104, %r186;
	ld.global.u32 	%r106, [%rd33+8];
	setp.eq.s32 	%p18, %r106, %r186;
	ld.global.u32 	%r108, [%rd33+12];
	setp.eq.s32 	%p19, %r108, %r186;
	ld.global.u32 	%r110, [%rd33+16];
	setp.eq.s32 	%p20, %r110, %r186;
	ld.global.u32 	%r112, [%rd33+20];
	setp.eq.s32 	%p21, %r112, %r186;
	ld.global.u32 	%r114, [%rd33+24];
	setp.eq.s32 	%p22, %r114, %r186;
	ld.global.u32 	%r116, [%rd33+28];
	setp.eq.s32 	%p23, %r116, %r186;
	selp.b32 	%r117, 1, %r199, %p8;
	selp.b32 	%r118, 1, %r117, %p9;
	selp.b32 	%r119, 1, %r118, %p10;
	selp.b32 	%r120, 1, %r119, %p11;
	selp.b32 	%r121, 1, %r120, %p12;
	selp.b32 	%r122, 1, %r121, %p13;
	selp.b32 	%r123, 1, %r122, %p14;
	selp.b32 	%r124, 1, %r123, %p15;
	selp.b32 	%r125, 1, %r124, %p16;
	selp.b32 	%r126, 1, %r125, %p17;
	selp.b32 	%r127, 1, %r126, %p18;
	selp.b32 	%r128, 1, %r127, %p19;
	selp.b32 	%r129, 1, %r128, %p20;
	selp.b32 	%r130, 1, %r129, %p21;
	selp.b32 	%r131, 1, %r130, %p22;
	selp.b32 	%r199, 1, %r131, %p23;
	add.s32 	%r187, %r187, 16;
	add.s64 	%rd33, %rd33, 64;
	setp.eq.s32 	%p24, %r187, 0;
	mov.u32 	%r195, %r9;
	@%p24 bra 	$L__BB1_8;
	bra.uni 	$L__BB1_7;
$L__BB1_8:
	setp.eq.s32 	%p25, %r8, 0;
	@%p25 bra 	$L__BB1_18;
	setp.lt.u32 	%p26, %r6, 7;
	@%p26 bra 	$L__BB1_11;
	add.s32 	%r133, %r195, %r2;
	mul.wide.u32 	%rd16, %r133, 4;
	add.s64 	%rd17, %rd1, %rd16;
	ld.global.u32 	%r134, [%rd17];
	setp.eq.s32 	%p27, %r134, %r186;
	cvt.u64.u32 	%rd18, %r195;
	add.s64 	%rd19, %rd18, %rd2;
	shl.b64 	%rd20, %rd19, 2;
	add.s64 	%rd21, %rd1, %rd20;
	ld.global.u32 	%r136, [%rd21+4];
	setp.eq.s32 	%p28, %r136, %r186;
	ld.global.u32 	%r138, [%rd21+8];
	setp.eq.s32 	%p29, %r138, %r186;
	ld.global.u32 	%r140, [%rd21+12];
	setp.eq.s32 	%p30, %r140, %r186;
	ld.global.u32 	%r142, [%rd21+16];
	setp.eq.s32 	%p31, %r142, %r186;
	ld.global.u32 	%r144, [%rd21+20];
	setp.eq.s32 	%p32, %r144, %r186;
	ld.global.u32 	%r146, [%rd21+24];
	setp.eq.s32 	%p33, %r146, %r186;
	ld.global.u32 	%r148, [%rd21+28];
	setp.eq.s32 	%p34, %r148, %r186;
	selp.b32 	%r149, 1, %r199, %p27;
	selp.b32 	%r150, 1, %r149, %p28;
	selp.b32 	%r151, 1, %r150, %p29;
	selp.b32 	%r152, 1, %r151, %p30;
	selp.b32 	%r153, 1, %r152, %p31;
	selp.b32 	%r154, 1, %r153, %p32;
	selp.b32 	%r155, 1, %r154, %p33;
	selp.b32 	%r199, 1, %r155, %p34;
	add.s32 	%r195, %r195, 8;
$L__BB1_11:
	setp.eq.s32 	%p35, %r10, 0;
	@%p35 bra 	$L__BB1_18;
	setp.lt.u32 	%p36, %r7, 3;
	@%p36 bra 	$L__BB1_14;
	add.s32 	%r157, %r195, %r2;
	mul.wide.u32 	%rd22, %r157, 4;
	add.s64 	%rd23, %rd1, %rd22;
	ld.global.u32 	%r158, [%rd23];
	setp.eq.s32 	%p37, %r158, %r186;
	cvt.u64.u32 	%rd24, %r195;
	add.s64 	%rd25, %rd24, %rd2;
	shl.b64 	%rd26, %rd25, 2;
	add.s64 	%rd27, %rd1, %rd26;
	ld.global.u32 	%r160, [%rd27+4];
	setp.eq.s32 	%p38, %r160, %r186;
	ld.global.u32 	%r162, [%rd27+8];
	setp.eq.s32 	%p39, %r162, %r186;
	ld.global.u32 	%r164, [%rd27+12];
	setp.eq.s32 	%p40, %r164, %r186;
	selp.b32 	%r165, 1, %r199, %p37;
	selp.b32 	%r166, 1, %r165, %p38;
	selp.b32 	%r167, 1, %r166, %p39;
	selp.b32 	%r199, 1, %r167, %p40;
	add.s32 	%r195, %r195, 4;
$L__BB1_14:
	setp.eq.s32 	%p41, %r11, 0;
	@%p41 bra 	$L__BB1_18;
	setp.eq.s32 	%p42, %r11, 1;
	add.s32 	%r168, %r195, %r2;
	mul.wide.u32 	%rd28, %r168, 4;
	add.s64 	%rd29, %rd1, %rd28;
	ld.global.u32 	%r169, [%rd29];
	setp.eq.s32 	%p43, %r169, %r186;
	selp.b32 	%r199, 1, %r199, %p43;
	@%p42 bra 	$L__BB1_18;
	setp.eq.s32 	%p44, %r11, 2;
	cvt.u64.u32 	%rd30, %r195;
	add.s64 	%rd31, %rd30, %rd2;
	shl.b64 	%rd32, %rd31, 2;
	add.s64 	%rd7, %rd1, %rd32;
	ld.global.u32 	%r170, [%rd7+4];
	setp.eq.s32 	%p45, %r170, %r186;
	selp.b32 	%r199, 1, %r199, %p45;
	@%p44 bra 	$L__BB1_18;
	ld.global.u32 	%r171, [%rd7+8];
	setp.eq.s32 	%p46, %r171, %r186;
	selp.b32 	%r199, 1, %r199, %p46;
$L__BB1_18:
	setp.eq.s32 	%p47, %r199, 0;
	@%p47 bra 	$L__BB1_19;
	bra.uni 	$L__BB1_21;
$L__BB1_19:
	shl.b32 	%r172, %r186, 2;
	mov.u32 	%r173, SM;
	add.s32 	%r174, %r173, %r172;
	ld.shared.u32 	%r20, [%r174];
	setp.ge.s32 	%p48, %r20, %r189;
	@%p48 bra 	$L__BB1_21;
	st.global.u32 	[%rd4], %r186;
	mov.u32 	%r189, %r20;
$L__BB1_21:
	add.s32 	%r186, %r186, 1;
	setp.eq.s32 	%p49, %r186, %r65;
	@%p49 bra 	$L__BB1_22;
	bra.uni 	$L__BB1_5;
$L__BB1_22:
	add.s32 	%r184, %r184, 1;
	setp.eq.s32 	%p70, %r184, %r66;
	add.s16 	%rs8, %rs8, 1;
	add.s16 	%rs7, %rs7, 1;
	@%p70 bra 	$L__BB1_23;
	bra.uni 	$L__BB1_3;
$L__BB1_23:
	ret;
$L__BB1_24:
	setp.lt.u32 	%p50, %r65, 4;
	mov.b32 	%r207, 0;
	mov.b32 	%r203, 100000;
	@%p50 bra 	$L__BB1_39;
	mov.b32 	%r201, 0;
	mov.b32 	%r203, 100000;
$L__BB1_26:
	setp.eq.s32 	%p51, %r201, %r1;
	shl.b32 	%r179, %r201, 2;
	mov.u32 	%r180, SM;
	add.s32 	%r43, %r180, %r179;
	@%p51 bra 	$L__BB1_29;
	ld.shared.u32 	%r44, [%r43];
	setp.ge.s32 	%p52, %r44, %r203;
	@%p52 bra 	$L__BB1_29;
	st.global.u32 	[%rd4], %r201;
	mov.u32 	%r203, %r44;
$L__BB1_29:
	add.s32 	%r46, %r201, 1;
	setp.eq.s32 	%p53, %r46, %r1;
	@%p53 bra 	$L__BB1_32;
	ld.shared.u32 	%r47, [%r43+4];
	setp.ge.s32 	%p54, %r47, %r203;
	@%p54 bra 	$L__BB1_32;
	st.global.u32 	[%rd4], %r46;
	mov.u32 	%r203, %r47;
$L__BB1_32:
	add.s32 	%r49, %r201, 2;
	setp.eq.s32 	%p55, %r49, %r1;
	@%p55 bra 	$L__BB1_35;
	ld.shared.u32 	%r50, [%r43+8];
	setp.ge.s32 	%p56, %r50, %r203;
	@%p56 bra 	$L__BB1_35;
	st.global.u32 	[%rd4], %r49;
	mov.u32 	%r203, %r50;
$L__BB1_35:
	add.s32 	%r52, %r201, 3;
	setp.eq.s32 	%p57, %r52, %r1;
	@%p57 bra 	$L__BB1_38;
	ld.shared.u32 	%r53, [%r43+12];
	setp.ge.s32 	%p58, %r53, %r203;
	@%p58 bra 	$L__BB1_38;
	st.global.u32 	[%rd4], %r52;
	mov.u32 	%r203, %r53;
$L__BB1_38:
	add.s32 	%r201, %r201, 4;
	setp.ne.s32 	%p59, %r201, %r4;
	mov.u32 	%r207, %r4;
	@%p59 bra 	$L__BB1_26;
$L__BB1_39:
	setp.eq.s32 	%p60, %r3, 0;
	@%p60 bra 	$L__BB1_22;
	setp.eq.s32 	%p61, %r207, %r1;
	shl.b32 	%r181, %r207, 2;
	mov.u32 	%r182, SM;
	add.s32 	%r58, %r182, %r181;
	@%p61 bra 	$L__BB1_43;
	ld.shared.u32 	%r59, [%r58];
	setp.ge.s32 	%p62, %r59, %r203;
	@%p62 bra 	$L__BB1_43;
	st.global.u32 	[%rd4], %r207;
	mov.u32 	%r203, %r59;
$L__BB1_43:
	setp.eq.s32 	%p63, %r3, 1;
	add.s32 	%r61, %r207, 1;
	@%p63 bra 	$L__BB1_22;
	setp.eq.s32 	%p64, %r61, %r1;
	@%p64 bra 	$L__BB1_47;
	ld.shared.u32 	%r62, [%r58+4];
	setp.ge.s32 	%p65, %r62, %r203;
	@%p65 bra 	$L__BB1_47;
	st.global.u32 	[%rd4], %r61;
	mov.u32 	%r203, %r62;
$L__BB1_47:
	setp.eq.s32 	%p66, %r3, 2;
	add.s32 	%r64, %r207, 2;
	setp.eq.s32 	%p67, %r64, %r1;
	or.pred  	%p68, %p66, %p67;
	@%p68 bra 	$L__BB1_22;
	ld.shared.u32 	%r183, [%r58+8];
	setp.ge.s32 	%p69, %r183, %r203;
	@%p69 bra 	$L__BB1_22;
	st.global.u32 	[%rd4], %r64;
	bra.uni 	$L__BB1_22;

}


// ===== COMPILED SASS (sm_100) =====

	.target	sm_100

	.elftype	@"ET_EXEC"


//--------------------- .note.nv.tkinfo           --------------------------
	.section	.note.nv.tkinfo,"",@"SHT_NOTE"
	.sectionflags	@"SHF_NOTE_NV_TKINFO"
	.tkinfo
        /*0018*/ 	.word	0x00000002
        /*0030*/ 	.string	""
        /*0030*/ 	.string	"ptxas"
        /*0030*/ 	.string	"Cuda compilation tools, release 13.0, V13.0.88"
        /*0030*/ 	.string	"Build cuda_13.0.r13.0/compiler.36424714_0"
        /*0030*/ 	.string	"-arch sm_100 -m 64 "



//--------------------- .note.nv.cuinfo           --------------------------
	.section	.note.nv.cuinfo,"",@"SHT_NOTE"
	.sectionflags	@"SHF_NOTE_NV_CUINFO"
        /*0018*/ 	.short	0x0002
        /*001a*/ 	.short	0x0064
        /*001c*/ 	.short	0x0082
	.zero		2


//--------------------- .nv.info                  --------------------------
	.section	.nv.info,"",@"SHT_CUDA_INFO"
	.align	4


	//----- nvinfo : EIATTR_REGCOUNT
	.align		4
        /*0000*/ 	.byte	0x04, 0x2f
        /*0002*/ 	.short	(.L_1 - .L_0)
	.align		4
.L_0:
        /*0004*/ 	.word	index@(_Z11computeDistiiPiS_)
        /*0008*/ 	.word	0x0000000c


	//----- nvinfo : EIATTR_FRAME_SIZE
	.align		4
.L_1:
        /*000c*/ 	.byte	0x04, 0x11
        /*000e*/ 	.short	(.L_3 - .L_2)
	.align		4
.L_2:
        /*0010*/ 	.word	index@(_Z11computeDistiiPiS_)
        /*0014*/ 	.word	0x00000000


	//----- nvinfo : EIATTR_REGCOUNT
	.align		4
.L_3:
        /*0018*/ 	.byte	0x04, 0x2f
        /*001a*/ 	.short	(.L_5 - .L_4)
	.align		4
.L_4:
        /*001c*/ 	.word	index@(_Z3knniiiPiS_S_)
        /*0020*/ 	.word	0x0000001f


	//----- nvinfo : EIATTR_FRAME_SIZE
	.align		4
.L_5:
        /*0024*/ 	.byte	0x04, 0x11
        /*0026*/ 	.short	(.L_7 - .L_6)
	.align		4
.L_6:
        /*0028*/ 	.word	index@(_Z3knniiiPiS_S_)
        /*002c*/ 	.word	0x00000000


	//----- nvinfo : EIATTR_MIN_STACK_SIZE
	.align		4
.L_7:
        /*0030*/ 	.byte	0x04, 0x12
        /*0032*/ 	.short	(.L_9 - .L_8)
	.align		4
.L_8:
        /*0034*/ 	.word	index@(_Z3knniiiPiS_S_)
        /*0038*/ 	.word	0x00000000


	//----- nvinfo : EIATTR_MIN_STACK_SIZE
	.align		4
.L_9:
        /*003c*/ 	.byte	0x04, 0x12
        /*003e*/ 	.short	(.L_11 - .L_10)
	.align		4
.L_10:
        /*0040*/ 	.word	index@(_Z11computeDistiiPiS_)
        /*0044*/ 	.word	0x00000000
.L_11:


//--------------------- .nv.compat                --------------------------
	.section	.nv.compat,"",@"SHT_CUDA_COMPAT_INFO"
	.align	4
        /*0000*/ 	.byte	0x02, 0x09, 0x00, 0x00, 0x02, 0x02, 0x01, 0x00, 0x02, 0x05, 0x05, 0x00, 0x03, 0x07, 0x01, 0x01
        /*0010*/ 	.byte	0x02, 0x03, 0x00, 0x00, 0x02, 0x06, 0x01, 0x00, 0x04, 0x0b, 0x08, 0x00, 0x09, 0x00, 0x00, 0x00
        /*0020*/ 	.byte	0x00, 0x00, 0x00, 0x00


//--------------------- .nv.info._Z3knniiiPiS_S_  --------------------------
	.section	.nv.info._Z3knniiiPiS_S_,"",@"SHT_CUDA_INFO"
	.sectionflags	@""
	.align	4


	//----- nvinfo : EIATTR_CUDA_API_VERSION
	.align		4
        /*0000*/ 	.byte	0x04, 0x37
        /*0002*/ 	.short	(.L_13 - .L_12)
.L_12:
        /*0004*/ 	.word	0x00000082


	//----- nvinfo : EIATTR_KPARAM_INFO
	.align		4
.L_13:
        /*0008*/ 	.byte	0x04, 0x17
        /*000a*/ 	.short	(.L_15 - .L_14)
.L_14:
        /*000c*/ 	.word	0x00000000
        /*0010*/ 	.short	0x0005
        /*0012*/ 	.short	0x0020
        /*0014*/ 	.byte	0x00, 0xf5, 0x21, 0x00


	//----- nvinfo : EIATTR_KPARAM_INFO
	.align		4
.L_15:
        /*0018*/ 	.byte	0x04, 0x17
        /*001a*/ 	.short	(.L_17 - .L_16)
.L_16:
        /*001c*/ 	.word	0x00000000
        /*0020*/ 	.short	0x0004
        /*0022*/ 	.short	0x0018
        /*0024*/ 	.byte	0x00, 0xf5, 0x21, 0x00


	//----- nvinfo : EIATTR_KPARAM_INFO
	.align		4
.L_17:
        /*0028*/ 	.byte	0x04, 0x17
        /*002a*/ 	.short	(.L_19 - .L_18)
.L_18:
        /*002c*/ 	.word	0x00000000
        /*0030*/ 	.short	0x0003
        /*0032*/ 	.short	0x0010
        /*0034*/ 	.byte	0x00, 0xf5, 0x21, 0x00


	//----- nvinfo : EIATTR_KPARAM_INFO
	.align		4
.L_19:
        /*0038*/ 	.byte	0x04, 0x17
        /*003a*/ 	.short	(.L_21 - .L_20)
.L_20:
        /*003c*/ 	.word	0x00000000
        /*0040*/ 	.short	0x0002
        /*0042*/ 	.short	0x0008
        /*0044*/ 	.byte	0x00, 0xf0, 0x11, 0x00


	//----- nvinfo : EIATTR_KPARAM_INFO
	.align		4
.L_21:
        /*0048*/ 	.byte	0x04, 0x17
        /*004a*/ 	.short	(.L_23 - .L_22)
.L_22:
        /*004c*/ 	.word	0x00000000
        /*0050*/ 	.short	0x0001
        /*0052*/ 	.short	0x0004
        /*0054*/ 	.byte	0x00, 0xf0, 0x11, 0x00


	//----- nvinfo : EIATTR_KPARAM_INFO
	.align		4
.L_23:
        /*0058*/ 	.byte	0x04, 0x17
        /*005a*/ 	.short	(.L_25 - .L_24)
.L_24:
        /*005c*/ 	.word	0x00000000
        /*0060*/ 	.short	0x0000
        /*0062*/ 	.short	0x0000
        /*0064*/ 	.byte	0x00, 0xf0, 0x11, 0x00


	//----- nvinfo : EIATTR_SPARSE_MMA_MASK
	.align		4
.L_25:
        /*0068*/ 	.byte	0x03, 0x50
        /*006a*/ 	.short	0x0000


	//----- nvinfo : EIATTR_MAXREG_COUNT
	.align		4
        /*006c*/ 	.byte	0x03, 0x1b
        /*006e*/ 	.short	0x00ff


	//----- nvinfo : EIATTR_NUM_BARRIERS
	.align		4
        /*0070*/ 	.byte	0x02, 0x4c
        /*0072*/ 	.byte	0x01
	.zero		1


	//----- nvinfo : EIATTR_MERCURY_ISA_VERSION
	.align		4
        /*0074*/ 	.byte	0x03, 0x5f
        /*0076*/ 	.short	0x0101


	//----- nvinfo : EIATTR_VRC_CTA_INIT_COUNT
	.align		4
        /*0078*/ 	.byte	0x02, 0x4a
	.zero		1
	.zero		1


	//----- nvinfo : EIATTR_EXIT_INSTR_OFFSETS
	.align		4
        /*007c*/ 	.byte	0x04, 0x1c
        /*007e*/ 	.short	(.L_27 - .L_26)


	//   ....[0]....
.L_26:
        /*0080*/ 	.word	0x00000150


	//   ....[1]....
        /*0084*/ 	.word	0x00000170


	//   ....[2]....
        /*0088*/ 	.word	0x000011e0


	//----- nvinfo : EIATTR_CBANK_PARAM_SIZE
	.align		4
.L_27:
        /*008c*/ 	.byte	0x03, 0x19
        /*008e*/ 	.short	0x0028


	//----- nvinfo : EIATTR_PARAM_CBANK
	.align		4
        /*0090*/ 	.byte	0x04, 0x0a
        /*0092*/ 	.short	(.L_29 - .L_28)
	.align		4
.L_28:
        /*0094*/ 	.word	index@(.nv.constant0._Z3knniiiPiS_S_)
        /*0098*/ 	.short	0x0380
        /*009a*/ 	.short	0x0028


	//----- nvinfo : EIATTR_SW_WAR
	.align		4
.L_29:
        /*009c*/ 	.byte	0x04, 0x36
        /*009e*/ 	.short	(.L_31 - .L_30)
.L_30:
        /*00a0*/ 	.word	0x00000008
.L_31:


//--------------------- .nv.info._Z11computeDistiiPiS_ --------------------------
	.section	.nv.info._Z11computeDistiiPiS_,"",@"SHT_CUDA_INFO"
	.sectionflags	@""
	.align	4


	//----- nvinfo : EIATTR_CUDA_API_VERSION
	.align		4
        /*0000*/ 	.byte	0x04, 0x37
        /*0002*/ 	.short	(.L_33 - .L_32)
.L_32:
        /*0004*/ 	.word	0x00000082


	//----- nvinfo : EIATTR_KPARAM_INFO
	.align		4
.L_33:
        /*0008*/ 	.byte	0x04, 0x17
        /*000a*/ 	.short	(.L_35 - .L_34)
.L_34:
        /*000c*/ 	.word	0x00000000
        /*0010*/ 	.short	0x0003
        /*0012*/ 	.short	0x0010
        /*0014*/ 	.byte	0x00, 0xf5, 0x21, 0x00


	//----- nvinfo : EIATTR_KPARAM_INFO
	.align		4
.L_35:
        /*0018*/ 	.byte	0x04, 0x17
        /*001a*/ 	.short	(.L_37 - .L_36)
.L_36:
        /*001c*/ 	.word	0x00000000
        /*0020*/ 	.short	0x0002
        /*0022*/ 	.short	0x0008
        /*0024*/ 	.byte	0x00, 0xf5, 0x21, 0x00


	//----- nvinfo : EIATTR_KPARAM_INFO
	.align		4
.L_37:
        /*0028*/ 	.byte	0x04, 0x17
        /*002a*/ 	.short	(.L_39 - .L_38)
.L_38:
        /*002c*/ 	.word	0x00000000
        /*0030*/ 	.short	0x0001
        /*0032*/ 	.short	0x0004
        /*0034*/ 	.byte	0x00, 0xf0, 0x11, 0x00


	//----- nvinfo : EIATTR_KPARAM_INFO
	.align		4
.L_39:
        /*0038*/ 	.byte	0x04, 0x17
        /*003a*/ 	.short	(.L_41 - .L_40)
.L_40:
        /*003c*/ 	.word	0x00000000
        /*0040*/ 	.short	0x0000
        /*0042*/ 	.short	0x0000
        /*0044*/ 	.byte	0x00, 0xf0, 0x11, 0x00


	//----- nvinfo : EIATTR_SPARSE_MMA_MASK
	.align		4
.L_41:
        /*0048*/ 	.byte	0x03, 0x50
        /*004a*/ 	.short	0x0000


	//----- nvinfo : EIATTR_MAXREG_COUNT
	.align		4
        /*004c*/ 	.byte	0x03, 0x1b
        /*004e*/ 	.short	0x00ff


	//----- nvinfo : EIATTR_NUM_BARRIERS
	.align		4
        /*0050*/ 	.byte	0x02, 0x4c
        /*0052*/ 	.byte	0x01
	.zero		1


	//----- nvinfo : EIATTR_MERCURY_ISA_VERSION
	.align		4
        /*0054*/ 	.byte	0x03, 0x5f
        /*0056*/ 	.short	0x0101


	//----- nvinfo : EIATTR_VRC_CTA_INIT_COUNT
	.align		4
        /*0058*/ 	.byte	0x02, 0x4a
	.zero		1
	.zero		1


	//----- nvinfo : EIATTR_EXIT_INSTR_OFFSETS
	.align		4
        /*005c*/ 	.byte	0x04, 0x1c
        /*005e*/ 	.short	(.L_43 - .L_42)


	//   ....[0]....
.L_42:
        /*0060*/ 	.word	0x00000040


	//   ....[1]....
        /*0064*/ 	.word	0x00000270


	//   ....[2]....
        /*0068*/ 	.word	0x00000380


	//   ....[3]....
        /*006c*/ 	.word	0x00000420


	//----- nvinfo : EIATTR_CBANK_PARAM_SIZE
	.align		4
.L_43:
        /*0070*/ 	.byte	0x03, 0x19
        /*0072*/ 	.short	0x0018


	//----- nvinfo : EIATTR_PARAM_CBANK
	.align		4
        /*0074*/ 	.byte	0x04, 0x0a
        /*0076*/ 	.short	(.L_45 - .L_44)
	.align		4
.L_44:
        /*0078*/ 	.word	index@(.nv.constant0._Z11computeDistiiPiS_)
        /*007c*/ 	.short	0x0380
        /*007e*/ 	.short	0x0018


	//----- nvinfo : EIATTR_SW_WAR
	.align		4
.L_45:
        /*0080*/ 	.byte	0x04, 0x36
        /*0082*/ 	.short	(.L_47 - .L_46)
.L_46:
        /*0084*/ 	.word	0x00000008
.L_47:


//--------------------- .nv.callgraph             --------------------------
	.section	.nv.callgraph,"",@"SHT_CUDA_CALLGRAPH"
	.align	4
	.sectionentsize	8
	.align		4
        /*0000*/ 	.word	0x00000000
	.align		4
        /*0004*/ 	.word	0xffffffff
	.align		4
        /*0008*/ 	.word	0x00000000
	.align		4
        /*000c*/ 	.word	0xfffffffe
	.align		4
        /*0010*/ 	.word	0x00000000
	.align		4
        /*0014*/ 	.word	0xfffffffd
	.align		4
        /*0018*/ 	.word	0x00000000
	.align		4
        /*001c*/ 	.word	0xfffffffc


//--------------------- .text._Z3knniiiPiS_S_     --------------------------
	.section	.text._Z3knniiiPiS_S_,"ax",@progbits
	.align	128
        .global         _Z3knniiiPiS_S_
        .type           _Z3knniiiPiS_S_,@function
        .size           _Z3knniiiPiS_S_,(.L_x_23 - _Z3knniiiPiS_S_)
        .other          _Z3knniiiPiS_S_,@"STO_CUDA_ENTRY STV_DEFAULT"
_Z3knniiiPiS_S_:
.text._Z3knniiiPiS_S_:
[----:B------:R-:W-:Y:S01]  /*0000*/  LDC R1, c[0x0][0x37c] ;  /* 0x0000df00ff017b82 */ /* 0x000fe20000000800 */
[----:B------:R-:W0:Y:S07]  /*0010*/  S2R R4, SR_TID.X ;  /* 0x0000000000047919 */ /* 0x000e2e0000002100 */
[----:B------:R-:W0:Y:S01]  /*0020*/  S2UR UR8, SR_CTAID.X ;  /* 0x00000000000879c3 */ /* 0x000e220000002500 */
[----:B------:R-:W1:Y:S07]  /*0030*/  LDCU.64 UR6, c[0x0][0x358] ;  /* 0x00006b00ff0677ac */ /* 0x000e6e0008000a00 */
[----:B------:R-:W2:Y:S08]  /*0040*/  LDC R6, c[0x0][0x380] ;  /* 0x0000e000ff067b82 */ /* 0x000eb00000000800 */
[----:B------:R-:W3:Y:S01]  /*0050*/  LDC.64 R2, c[0x0][0x398] ;  /* 0x0000e600ff027b82 */ /* 0x000ee20000000a00 */
[----:B0-----:R-:W-:-:S02]  /*0060*/  VIMNMX.U32 R0, PT, PT, R4, UR8, !PT ;  /* 0x0000000804007c48 */ /* 0x001fc4000ffe0000 */
[----:B------:R-:W-:-:S05]  /*0070*/  VIMNMX.U32 R5, PT, PT, R4, UR8, PT ;  /* 0x0000000804057c48 */ /* 0x000fca000bfe0000 */
[----:B--2---:R-:W-:Y:S01]  /*0080*/  IMAD R5, R5, R6, R0 ;  /* 0x0000000605057224 */ /* 0x004fe200078e0200 */
[----:B------:R-:W0:Y:S03]  /*0090*/  S2UR UR5, SR_CgaCtaId ;  /* 0x00000000000579c3 */ /* 0x000e260000008800 */
[----:B---3--:R-:W-:Y:S01]  /*00a0*/  IMAD.WIDE R2, R5, 0x4, R2 ;  /* 0x0000000405027825 */ /* 0x008fe200078e0202 */
[----:B------:R-:W-:-:S04]  /*00b0*/  UMOV UR4, 0x400 ;  /* 0x0000040000047882 */ /* 0x000fc80000000000 */
[----:B------:R-:W2:Y:S01]  /*00c0*/  LDC R0, c[0x0][0x388] ;  /* 0x0000e200ff007b82 */ /* 0x000ea20000000800 */
[----:B-1----:R-:W3:Y:S01]  /*00d0*/  LDG.E R2, desc[UR6][R2.64] ;  /* 0x0000000602027981 */ /* 0x002ee2000c1e1900 */
[----:B0-----:R-:W-:-:S06]  /*00e0*/  ULEA UR4, UR5, UR4, 0x18 ;  /* 0x0000000405047291 */ /* 0x001fcc000f8ec0ff */
[----:B------:R-:W-:Y:S02]  /*00f0*/  LEA R5, R4, UR4, 0x2 ;  /* 0x0000000404057c11 */ /* 0x000fe4000f8e10ff */
[----:B--2---:R-:W-:-:S04]  /*0100*/  ISETP.GE.AND P0, PT, R0, 0x1, PT ;  /* 0x000000010000780c */ /* 0x004fc80003f06270 */
[----:B------:R-:W-:Y:S01]  /*0110*/  ISETP.NE.OR P0, PT, R4, RZ, !P0 ;  /* 0x000000ff0400720c */ /* 0x000fe20004705670 */
[----:B---3--:R0:W-:Y:S01]  /*0120*/  STS [R5], R2 ;  /* 0x0000000205007388 */ /* 0x0081e20000000800 */
[----:B------:R-:W-:Y:S08]  /*0130*/  BAR.SYNC.DEFER_BLOCKING 0x0 ;  /* 0x0000000000007b1d */ /* 0x000ff00000010000 */
[----:B------:R-:W-:Y:S06]  /*0140*/  BAR.SYNC.DEFER_BLOCKING 0x0 ;  /* 0x0000000000007b1d */ /* 0x000fec0000010000 */
[----:B0-----:R-:W-:Y:S05]  /*0150*/  @P0 EXIT ;  /* 0x000000000000094d */ /* 0x001fea0003800000 */
[----:B------:R-:W-:-:S13]  /*0160*/  ISETP.GE.AND P0, PT, R6, 0x1, PT ;  /* 0x000000010600780c */ /* 0x000fda0003f06270 */
[----:B------:R-:W-:Y:S05]  /*0170*/  @!P0 EXIT ;  /* 0x000000000000894d */ /* 0x000fea0003800000 */
[----:B------:R-:W-:Y:S01]  /*0180*/  IMAD R0, R0, UR8, RZ ;  /* 0x0000000800007c24 */ /* 0x000fe2000f8e02ff */
[----:B------:R-:W-:Y:S01]  /*0190*/  PRMT R6, RZ, 0x7610, R6 ;  /* 0x00007610ff067816 */ /* 0x000fe20000000006 */
[----:B------:R-:W-:Y:S01]  /*01a0*/  UMOV UR4, URZ ;  /* 0x000000ff00047c82 */ /* 0x000fe20008000000 */
[----:B------:R-:W-:-:S07]  /*01b0*/  PRMT R7, RZ, 0x7610, R7 ;  /* 0x00007610ff077816 */ /* 0x000fce0000000007 */
.L_x_17:
[----:B------:R-:W0:Y:S01]  /*01c0*/  LDC.64 R2, c[0x0][0x3a0] ;  /* 0x0000e800ff027b82 */ /* 0x000e220000000a00 */
[----:B------:R-:W-:Y:S02]  /*01d0*/  UISETP.NE.AND UP0, UPT, UR4, URZ, UPT ;  /* 0x000000ff0400728c */ /* 0x000fe4000bf05270 */
[----:B------:R-:W-:-:S04]  /*01e0*/  VIADD R5, R0, UR4 ;  /* 0x0000000400057c36 */ /* 0x000fc80008000000 */
[----:B0-----:R-:W-:-:S03]  /*01f0*/  IMAD.WIDE.U32 R2, R5, 0x4, R2 ;  /* 0x0000000405027825 */ /* 0x001fc600078e0002 */
[----:B------:R-:W-:Y:S05]  /*0200*/  BRA.U !UP0, `(.L_x_0) ;  /* 0x0000000908c07547 */ /* 0x000fea000b800000 */
[----:B------:R-:W-:Y:S01]  /*0210*/  LOP3.LUT R4, R7, 0xffff, RZ, 0xc0, !PT ;  /* 0x0000ffff07047812 */ /* 0x000fe200078ec0ff */
[----:B------:R-:W-:Y:S01]  /*0220*/  IMAD.MOV.U32 R9, RZ, RZ, RZ ;  /* 0x000000ffff097224 */ /* 0x000fe200078e00ff */
[----:B------:R-:W-:Y:S01]  /*0230*/  LOP3.LUT R5, R6, 0xffff, RZ, 0xc0, !PT ;  /* 0x0000ffff06057812 */ /* 0x000fe200078ec0ff */
[----:B------:R-:W-:Y:S01]  /*0240*/  IMAD.MOV.U32 R8, RZ, RZ, 0x186a0 ;  /* 0x000186a0ff087424 */ /* 0x000fe200078e00ff */
[----:B------:R-:W-:Y:S02]  /*0250*/  LOP3.LUT R4, R4, 0xf, RZ, 0xc0, !PT ;  /* 0x0000000f04047812 */ /* 0x000fe400078ec0ff */
[----:B------:R-:W-:-:S03]  /*0260*/  LOP3.LUT R5, R5, 0x7, RZ, 0xc0, !PT ;  /* 0x0000000705057812 */ /* 0x000fc600078ec0ff */
[----:B------:R-:W-:Y:S02]  /*0270*/  VIADD R4, R4, 0xffffffff ;  /* 0xffffffff04047836 */ /* 0x000fe40000000000 */
[----:B------:R-:W-:-:S03]  /*0280*/  VIADD R5, R5, 0xffffffff ;  /* 0xffffffff05057836 */ /* 0x000fc60000000000 */
[----:B------:R-:W-:Y:S02]  /*0290*/  ISETP.GE.U32.AND P0, PT, R4, 0x7, PT ;  /* 0x000000070400780c */ /* 0x000fe40003f06070 */
[----:B------:R-:W-:-:S13]  /*02a0*/  ISETP.GE.U32.AND P1, PT, R5, 0x3, PT ;  /* 0x000000030500780c */ /* 0x000fda0003f26070 */
.L_x_8:
[----:B------:R-:W-:Y:S01]  /*02b0*/  UISETP.GE.U32.AND UP0, UPT, UR4, 0x10, UPT ;  /* 0x000000100400788c */ /* 0x000fe2000bf06070 */
[----:B------:R-:W-:Y:S01]  /*02c0*/  ISETP.NE.AND P2, PT, R9, UR8, PT ;  /* 0x0000000809007c0c */ /* 0x000fe2000bf45270 */
[----:B------:R-:W-:-:S03]  /*02d0*/  UMOV UR5, URZ ;  /* 0x000000ff00057c82 */ /* 0x000fc60008000000 */
[----:B------:R-:W-:-:S04]  /*02e0*/  SEL R10, RZ, 0x1, P2 ;  /* 0x00000001ff0a7807 */ /* 0x000fc80001000000 */
[----:B------:R-:W-:Y:S05]  /*02f0*/  BRA.U !UP0, `(.L_x_1) ;  /* 0x0000000108f07547 */ /* 0x000fea000b800000 */
[----:B------:R-:W0:Y:S01]  /*0300*/  LDC.64 R4, c[0x0][0x3a0] ;  /* 0x0000e800ff047b82 */ /* 0x000e220000000a00 */
[----:B------:R-:W-:-:S04]  /*0310*/  ULOP3.LUT UR5, UR4, 0xfffffff0, URZ, 0xc0, !UPT ;  /* 0xfffffff004057892 */ /* 0x000fc8000f8ec0ff */
[----:B------:R-:W-:Y:S01]  /*0320*/  UIADD3 UR5, UPT, UPT, -UR5, URZ, URZ ;  /* 0x000000ff05057290 */ /* 0x000fe2000fffe1ff */
[----:B0-----:R-:W-:-:S03]  /*0330*/  IMAD.WIDE.U32 R4, R0, 0x4, R4 ;  /* 0x0000000400047825 */ /* 0x001fc600078e0004 */
[----:B------:R-:W-:-:S05]  /*0340*/  IADD3 R4, P2, PT, R4, 0x20, RZ ;  /* 0x0000002004047810 */ /* 0x000fca0007f5e0ff */
[----:B------:R-:W-:-:S08]  /*0350*/  IMAD.X R5, RZ, RZ, R5, P2 ;  /* 0x000000ffff057224 */ /* 0x000fd000010e0605 */
.L_x_2:
[----:B------:R-:W2:Y:S04]  /*0360*/  LDG.E R15, desc[UR6][R4.64+-0x20] ;  /* 0xffffe006040f7981 */ /* 0x000ea8000c1e1900 */
[----:B------:R-:W3:Y:S04]  /*0370*/  LDG.E R17, desc[UR6][R4.64+-0x1c] ;  /* 0xffffe40604117981 */ /* 0x000ee8000c1e1900 */
[----:B------:R-:W4:Y:S04]  /*0380*/  LDG.E R19, desc[UR6][R4.64+-0x18] ;  /* 0xffffe80604137981 */ /* 0x000f28000c1e1900 */
[----:B------:R-:W5:Y:S04]  /*0390*/  LDG.E R21, desc[UR6][R4.64+-0x14] ;  /* 0xffffec0604157981 */ /* 0x000f68000c1e1900 */
        /* <DEDUP_REMOVED lines=11> */
[----:B------:R0:W5:Y:S01]  /*0450*/  LDG.E R12, desc[UR6][R4.64+0x1c] ;  /* 0x00001c06040c7981 */ /* 0x000162000c1e1900 */
[----:B------:R-:W-:-:S04]  /*0460*/  UIADD3 UR5, UPT, UPT, UR5, 0x10, URZ ;  /* 0x0000001005057890 */ /* 0x000fc8000fffe0ff */
[----:B------:R-:W-:Y:S01]  /*0470*/  UISETP.NE.AND UP0, UPT, UR5, URZ, UPT ;  /* 0x000000ff0500728c */ /* 0x000fe2000bf05270 */
[----:B0-----:R-:W-:-:S05]  /*0480*/  IADD3 R4, P4, PT, R4, 0x40, RZ ;  /* 0x0000004004047810 */ /* 0x001fca0007f9e0ff */
[----:B------:R-:W-:Y:S01]  /*0490*/  IMAD.X R5, RZ, RZ, R5, P4 ;  /* 0x000000ffff057224 */ /* 0x000fe200020e0605 */
[-C--:B--2---:R-:W-:Y:S02]  /*04a0*/  ISETP.NE.AND P2, PT, R15, R9.reuse, PT ;  /* 0x000000090f00720c */ /* 0x084fe40003f45270 */
[-C--:B---3--:R-:W-:Y:S02]  /*04b0*/  ISETP.NE.AND P3, PT, R17, R9.reuse, PT ;  /* 0x000000091100720c */ /* 0x088fe40003f65270 */
[----:B------:R-:W-:Y:S02]  /*04c0*/  SEL R10, R10, 0x1, P2 ;  /* 0x000000010a0a7807 */ /* 0x000fe40001000000 */
[-C--:B----4-:R-:W-:Y:S02]  /*04d0*/  ISETP.NE.AND P2, PT, R19, R9.reuse, PT ;  /* 0x000000091300720c */ /* 0x090fe40003f45270 */
[----:B------:R-:W-:Y:S02]  /*04e0*/  SEL R10, R10, 0x1, P3 ;  /* 0x000000010a0a7807 */ /* 0x000fe40001800000 */
[----:B-----5:R-:W-:-:S02]  /*04f0*/  ISETP.NE.AND P3, PT, R21, R9, PT ;  /* 0x000000091500720c */ /* 0x020fc40003f65270 */
[----:B------:R-:W-:Y:S02]  /*0500*/  SEL R10, R10, 0x1, P2 ;  /* 0x000000010a0a7807 */ /* 0x000fe40001000000 */
[-C--:B------:R-:W-:Y:S02]  /*0510*/  ISETP.NE.AND P2, PT, R23, R9.reuse, PT ;  /* 0x000000091700720c */ /* 0x080fe40003f45270 */
[----:B------:R-:W-:Y:S02]  /*0520*/  SEL R10, R10, 0x1, P3 ;  /* 0x000000010a0a7807 */ /* 0x000fe40001800000 */
[-C--:B------:R-:W-:Y:S02]  /*0530*/  ISETP.NE.AND P3, PT, R13, R9.reuse, PT ;  /* 0x000000090d00720c */ /* 0x080fe40003f65270 */
[----:B------:R-:W-:Y:S02]  /*0540*/  SEL R10, R10, 0x1, P2 ;  /* 0x000000010a0a7807 */ /* 0x000fe40001000000 */
[----:B------:R-:W-:-:S02]  /*0550*/  ISETP.NE.AND P2, PT, R11, R9, PT ;  /* 0x000000090b00720c */ /* 0x000fc40003f45270 */
        /* <DEDUP_REMOVED lines=18> */
[----:B------:R-:W-:-:S04]  /*0680*/  SEL R10, R10, 0x1, P2 ;  /* 0x000000010a0a7807 */ /* 0x000fc80001000000 */
[----:B------:R-:W-:Y:S01]  /*0690*/  SEL R10, R10, 0x1, P3 ;  /* 0x000000010a0a7807 */ /* 0x000fe20001800000 */
[----:B------:R-:W-:Y:S06]  /*06a0*/  BRA.U UP0, `(.L_x_2) ;  /* 0xfffffffd002c7547 */ /* 0x000fec000b83ffff */
[----:B------:R-:W-:-:S12]  /*06b0*/  ULOP3.LUT UR5, UR4, 0x7ffffff0, URZ, 0xc0, !UPT ;  /* 0x7ffffff004057892 */ /* 0x000fd8000f8ec0ff */
.L_x_1:
[----:B------:R-:W-:-:S09]  /*06c0*/  ULOP3.LUT UP0, URZ, UR4, 0xf, URZ, 0xc0, !UPT ;  /* 0x0000000f04ff7892 */ /* 0x000fd2000f80c0ff */
[----:B------:R-:W-:Y:S05]  /*06d0*/  BRA.U !UP0, `(.L_x_3) ;  /* 0x00000005084c7547 */ /* 0x000fea000b800000 */
[----:B------:R-:W-:-:S04]  /*06e0*/  LOP3.LUT R4, R7, 0xffff, RZ, 0xc0, !PT ;  /* 0x0000ffff07047812 */ /* 0x000fc800078ec0ff */
[----:B------:R-:W-:Y:S01]  /*06f0*/  LOP3.LUT P2, RZ, R4, 0x7, RZ, 0xc0, !PT ;  /* 0x0000000704ff7812 */ /* 0x000fe2000784c0ff */
[----:B------:R-:W-:-:S12]  /*0700*/  @!P0 BRA `(.L_x_4) ;  /* 0x0000000000848947 */ /* 0x000fd80003800000 */
[----:B------:R-:W0:Y:S01]  /*0710*/  LDC.64 R12, c[0x0][0x3a0] ;  /* 0x0000e800ff0c7b82 */ /* 0x000e220000000a00 */
[C---:B------:R-:W-:Y:S01]  /*0720*/  IADD3 R11, P3, PT, R0.reuse, UR5, RZ ;  /* 0x00000005000b7c10 */ /* 0x040fe2000ff7e0ff */
[----:B------:R-:W-:-:S04]  /*0730*/  VIADD R5, R0, UR5 ;  /* 0x0000000500057c36 */ /* 0x000fc80008000000 */
[----:B------:R-:W-:Y:S02]  /*0740*/  IMAD.X R14, RZ, RZ, RZ, P3 ;  /* 0x000000ffff0e7224 */ /* 0x000fe400018e06ff */
[----:B------:R-:W1:Y:S01]  /*0750*/  LDC.64 R16, c[0x0][0x3a0] ;  /* 0x0000e800ff107b82 */ /* 0x000e620000000a00 */
[----:B0-----:R-:W-:-:S06]  /*0760*/  IMAD.WIDE.U32 R12, R5, 0x4, R12 ;  /* 0x00000004050c7825 */ /* 0x001fcc00078e000c */
[----:B------:R-:W2:Y:S01]  /*0770*/  LDG.E R12, desc[UR6][R12.64] ;  /* 0x000000060c0c7981 */ /* 0x000ea2000c1e1900 */
[----:B-1----:R-:W-:-:S04]  /*0780*/  LEA R4, P3, R11, R16, 0x2 ;  /* 0x000000100b047211 */ /* 0x002fc800078610ff */
[----:B------:R-:W-:-:S05]  /*0790*/  LEA.HI.X R5, R11, R17, R14, 0x2, P3 ;  /* 0x000000110b057211 */ /* 0x000fca00018f140e */
[----:B------:R-:W3:Y:S04]  /*07a0*/  LDG.E R14, desc[UR6][R4.64+0x4] ;  /* 0x00000406040e7981 */ /* 0x000ee8000c1e1900 */
[----:B------:R-:W4:Y:S04]  /*07b0*/  LDG.E R16, desc[UR6][R4.64+0x8] ;  /* 0x0000080604107981 */ /* 0x000f28000c1e1900 */
[----:B------:R-:W5:Y:S04]  /*07c0*/  LDG.E R18, desc[UR6][R4.64+0xc] ;  /* 0x00000c0604127981 */ /* 0x000f68000c1e1900 */
[----:B------:R-:W5:Y:S04]  /*07d0*/  LDG.E R20, desc[UR6][R4.64+0x10] ;  /* 0x0000100604147981 */ /* 0x000f68000c1e1900 */
[----:B------:R-:W5:Y:S04]  /*07e0*/  LDG.E R22, desc[UR6][R4.64+0x14] ;  /* 0x0000140604167981 */ /* 0x000f68000c1e1900 */
[----:B------:R-:W5:Y:S04]  /*07f0*/  LDG.E R24, desc[UR6][R4.64+0x18] ;  /* 0x0000180604187981 */ /* 0x000f68000c1e1900 */
[----:B------:R-:W5:Y:S01]  /*0800*/  LDG.E R26, desc[UR6][R4.64+0x1c] ;  /* 0x00001c06041a7981 */ /* 0x000f62000c1e1900 */
[----:B------:R-:W-:Y:S01]  /*0810*/  UIADD3 UR5, UPT, UPT, UR5, 0x8, URZ ;  /* 0x0000000805057890 */ /* 0x000fe2000fffe0ff */
[----:B--2---:R-:W-:-:S04]  /*0820*/  ISETP.NE.AND P4, PT, R12, R9, PT ;  /* 0x000000090c00720c */ /* 0x004fc80003f85270 */
[----:B------:R-:W-:Y:S02]  /*0830*/  SEL R10, R10, 0x1, P4 ;  /* 0x000000010a0a7807 */ /* 0x000fe40002000000 */
[-C--:B---3--:R-:W-:Y:S02]  /*0840*/  ISETP.NE.AND P3, PT, R14, R9.reuse, PT ;  /* 0x000000090e00720c */ /* 0x088fe40003f65270 */
[-C--:B----4-:R-:W-:Y:S02]  /*0850*/  ISETP.NE.AND P4, PT, R16, R9.reuse, PT ;  /* 0x000000091000720c */ /* 0x090fe40003f85270 */
[----:B------:R-:W-:Y:S02]  /*0860*/  SEL R10, R10, 0x1, P3 ;  /* 0x000000010a0a7807 */ /* 0x000fe40001800000 */
[----:B-----5:R-:W-:Y:S02]  /*0870*/  ISETP.NE.AND P3, PT, R18, R9, PT ;  /* 0x000000091200720c */ /* 0x020fe40003f65270 */
[----:B------:R-:W-:-:S02]  /*0880*/  SEL R10, R10, 0x1, P4 ;  /* 0x000000010a0a7807 */ /* 0x000fc40002000000 */
[-C--:B------:R-:W-:Y:S02]  /*0890*/  ISETP.NE.AND P4, PT, R20, R9.reuse, PT ;  /* 0x000000091400720c */ /* 0x080fe40003f85270 */
[----:B------:R-:W-:Y:S02]  /*08a0*/  SEL R10, R10, 0x1, P3 ;  /* 0x000000010a0a7807 */ /* 0x000fe40001800000 */
[-C--:B------:R-:W-:Y:S02]  /*08b0*/  ISETP.NE.AND P3, PT, R22, R9.reuse, PT ;  /* 0x000000091600720c */ /* 0x080fe40003f65270 */
[----:B------:R-:W-:Y:S02]  /*08c0*/  SEL R10, R10, 0x1, P4 ;  /* 0x000000010a0a7807 */ /* 0x000fe40002000000 */
[----:B------:R-:W-:Y:S02]  /*08d0*/  ISETP.NE.AND P4, PT, R24, R9, PT ;  /* 0x000000091800720c */ /* 0x000fe40003f85270 */
[----:B------:R-:W-:-:S02]  /*08e0*/  SEL R10, R10, 0x1, P3 ;  /* 0x000000010a0a7807 */ /* 0x000fc40001800000 */
[----:B------:R-:W-:Y:S02]  /*08f0*/  ISETP.NE.AND P3, PT, R26, R9, PT ;  /* 0x000000091a00720c */ /* 0x000fe40003f65270 */
[----:B------:R-:W-:-:S04]  /*0900*/  SEL R10, R10, 0x1, P4 ;  /* 0x000000010a0a7807 */ /* 0x000fc80002000000 */
[----:B------:R-:W-:-:S07]  /*0910*/  SEL R10, R10, 0x1, P3 ;  /* 0x000000010a0a7807 */ /* 0x000fce0001800000 */
.L_x_4:
[----:B------:R-:W-:Y:S05]  /*0920*/  @!P2 BRA `(.L_x_3) ;  /* 0x0000000000b8a947 */ /* 0x000fea0003800000 */
[----:B------:R-:W-:-:S04]  /*0930*/  LOP3.LUT R11, R6, 0xffff, RZ, 0xc0, !PT ;  /* 0x0000ffff060b7812 */ /* 0x000fc800078ec0ff */
[----:B------:R-:W-:-:S04]  /*0940*/  LOP3.LUT R11, R11, 0x3, RZ, 0xc0, !PT ;  /* 0x000000030b0b7812 */ /* 0x000fc800078ec0ff */
[----:B------:R-:W-:Y:S01]  /*0950*/  ISETP.NE.AND P2, PT, R11, RZ, PT ;  /* 0x000000ff0b00720c */ /* 0x000fe20003f45270 */
        /* <DEDUP_REMOVED lines=20> */
[----:B------:R-:W-:-:S04]  /*0aa0*/  SEL R10, R10, 0x1, P4 ;  /* 0x000000010a0a7807 */ /* 0x000fc80002000000 */
[----:B------:R-:W-:-:S07]  /*0ab0*/  SEL R10, R10, 0x1, P3 ;  /* 0x000000010a0a7807 */ /* 0x000fce0001800000 */
.L_x_5:
[----:B------:R-:W-:Y:S05]  /*0ac0*/  @!P2 BRA `(.L_x_3) ;  /* 0x000000000050a947 */ /* 0x000fea0003800000 */
[----:B------:R-:W0:Y:S01]  /*0ad0*/  LDC.64 R4, c[0x0][0x3a0] ;  /* 0x0000e800ff047b82 */ /* 0x000e220000000a00 */
[----:B------:R-:W-:-:S04]  /*0ae0*/  VIADD R13, R0, UR5 ;  /* 0x00000005000d7c36 */ /* 0x000fc80008000000 */
[----:B0-----:R-:W-:-:S06]  /*0af0*/  IMAD.WIDE.U32 R4, R13, 0x4, R4 ;  /* 0x000000040d047825 */ /* 0x001fcc00078e0004 */
[----:B------:R-:W2:Y:S01]  /*0b00*/  LDG.E R4, desc[UR6][R4.64] ;  /* 0x0000000604047981 */ /* 0x000ea2000c1e1900 */
[----:B------:R-:W-:Y:S02]  /*0b10*/  ISETP.NE.AND P3, PT, R11, 0x1, PT ;  /* 0x000000010b00780c */ /* 0x000fe40003f65270 */
[----:B--2---:R-:W-:-:S04]  /*0b20*/  ISETP.NE.AND P2, PT, R4, R9, PT ;  /* 0x000000090400720c */ /* 0x004fc80003f45270 */
[----:B------:R-:W-:-:S07]  /*0b30*/  SEL R10, R10, 0x1, P2 ;  /* 0x000000010a0a7807 */ /* 0x000fce0001000000 */
[----:B------:R-:W-:Y:S05]  /*0b40*/  @!P3 BRA `(.L_x_3) ;  /* 0x000000000030b947 */ /* 0x000fea0003800000 */
[----:B------:R-:W0:Y:S01]  /*0b50*/  LDC.64 R14, c[0x0][0x3a0] ;  /* 0x0000e800ff0e7b82 */ /* 0x000e220000000a00 */
[----:B------:R-:W-:Y:S02]  /*0b60*/  IADD3 R5, P3, PT, R0, UR5, RZ ;  /* 0x0000000500057c10 */ /* 0x000fe4000ff7e0ff */
[----:B------:R-:W-:-:S03]  /*0b70*/  ISETP.NE.AND P2, PT, R11, 0x2, PT ;  /* 0x000000020b00780c */ /* 0x000fc60003f45270 */
[----:B------:R-:W-:Y:S01]  /*0b80*/  IMAD.X R12, RZ, RZ, RZ, P3 ;  /* 0x000000ffff0c7224 */ /* 0x000fe200018e06ff */
[----:B0-----:R-:W-:-:S04]  /*0b90*/  LEA R4, P3, R5, R14, 0x2 ;  /* 0x0000000e05047211 */ /* 0x001fc800078610ff */
[----:B------:R-:W-:-:S05]  /*0ba0*/  LEA.HI.X R5, R5, R15, R12, 0x2, P3 ;  /* 0x0000000f05057211 */ /* 0x000fca00018f140c */
[----:B------:R-:W2:Y:S04]  /*0bb0*/  LDG.E R12, desc[UR6][R4.64+0x4] ;  /* 0x00000406040c7981 */ /* 0x000ea8000c1e1900 */
[----:B------:R-:W3:Y:S01]  /*0bc0*/  @P2 LDG.E R14, desc[UR6][R4.64+0x8] ;  /* 0x00000806040e2981 */ /* 0x000ee2000c1e1900 */
[-C--:B--2---:R-:W-:Y:S02]  /*0bd0*/  ISETP.NE.AND P3, PT, R12, R9.reuse, PT ;  /* 0x000000090c00720c */ /* 0x084fe40003f65270 */
[----:B---3--:R-:W-:Y:S02]  /*0be0*/  @P2 ISETP.NE.AND P4, PT, R14, R9, PT ;  /* 0x000000090e00220c */ /* 0x008fe40003f85270 */
[----:B------:R-:W-:-:S04]  /*0bf0*/  SEL R10, R10, 0x1, P3 ;  /* 0x000000010a0a7807 */ /* 0x000fc80001800000 */
[----:B------:R-:W-:-:S07]  /*0c00*/  @P2 SEL R10, R10, 0x1, P4 ;  /* 0x000000010a0a2807 */ /* 0x000fce0002000000 */
.L_x_3:
[----:B------:R-:W0:Y:S01]  /*0c10*/  LDCU UR5, c[0x0][0x380] ;  /* 0x00007000ff0577ac */ /* 0x000e220008000800 */
[----:B------:R-:W-:Y:S01]  /*0c20*/  ISETP.NE.AND P2, PT, R10, RZ, PT ;  /* 0x000000ff0a00720c */ /* 0x000fe20003f45270 */
[----:B------:R-:W-:-:S05]  /*0c30*/  VIADD R5, R9, 0x1 ;  /* 0x0000000109057836 */ /* 0x000fca0000000000 */
[----:B0-----:R-:W-:-:S07]  /*0c40*/  ISETP.NE.AND P3, PT, R5, UR5, PT ;  /* 0x0000000505007c0c */ /* 0x001fce000bf65270 */
[----:B------:R-:W-:Y:S06]  /*0c50*/  @P2 BRA `(.L_x_6) ;  /* 0x0000000000202947 */ /* 0x000fec0003800000 */
[----:B------:R-:W0:Y:S01]  /*0c60*/  S2R R11, SR_CgaCtaId ;  /* 0x00000000000b7919 */ /* 0x000e220000008800 */
[----:B------:R-:W-:-:S04]  /*0c70*/  MOV R4, 0x400 ;  /* 0x0000040000047802 */ /* 0x000fc80000000f00 */
[----:B0-----:R-:W-:-:S05]  /*0c80*/  LEA R4, R11, R4, 0x18 ;  /* 0x000000040b047211 */ /* 0x001fca00078ec0ff */
[----:B------:R-:W-:-:S05]  /*0c90*/  IMAD R4, R9, 0x4, R4 ;  /* 0x0000000409047824 */ /* 0x000fca00078e0204 */
[----:B------:R-:W0:Y:S02]  /*0ca0*/  LDS R11, [R4] ;  /* 0x00000000040b7984 */ /* 0x000e240000000800 */
[----:B0-----:R-:W-:-:S13]  /*0cb0*/  ISETP.GE.AND P2, PT, R11, R8, PT ;  /* 0x000000080b00720c */ /* 0x001fda0003f46270 */
[----:B------:R0:W-:Y:S01]  /*0cc0*/  @!P2 STG.E desc[UR6][R2.64], R9 ;  /* 0x000000090200a986 */ /* 0x0001e2000c101906 */
[----:B------:R-:W-:-:S07]  /*0cd0*/  @!P2 IMAD.MOV.U32 R8, RZ, RZ, R11 ;  /* 0x000000ffff08a224 */ /* 0x000fce00078e000b */
.L_x_6:
[----:B------:R-:W-:Y:S05]  /*0ce0*/  @!P3 BRA `(.L_x_7) ;  /* 0x000000040030b947 */ /* 0x000fea0003800000 */
[----:B0-----:R-:W-:Y:S01]  /*0cf0*/  IMAD.MOV.U32 R9, RZ, RZ, R5 ;  /* 0x000000ffff097224 */ /* 0x001fe200078e0005 */
[----:B------:R-:W-:Y:S06]  /*0d00*/  BRA `(.L_x_8) ;  /* 0xfffffff400687947 */ /* 0x000fec000383ffff */
.L_x_0:
[----:B------:R-:W0:Y:S01]  /*0d10*/  LDCU UR5, c[0x0][0x380] ;  /* 0x00007000ff0577ac */ /* 0x000e220008000800 */
[----:B------:R-:W-:Y:S02]  /*0d20*/  IMAD.MOV.U32 R5, RZ, RZ, RZ ;  /* 0x000000ffff057224 */ /* 0x000fe400078e00ff */
[----:B------:R-:W-:Y:S01]  /*0d30*/  IMAD.MOV.U32 R4, RZ, RZ, 0x186a0 ;  /* 0x000186a0ff047424 */ /* 0x000fe200078e00ff */
[----:B0-----:R-:W-:-:S09]  /*0d40*/  UISETP.GE.U32.AND UP0, UPT, UR5, 0x4, UPT ;  /* 0x000000040500788c */ /* 0x001fd2000bf06070 */
[----:B------:R-:W-:Y:S05]  /*0d50*/  BRA.U !UP0, `(.L_x_9) ;  /* 0x00000001089c7547 */ /* 0x000fea000b800000 */
[----:B------:R-:W0:Y:S01]  /*0d60*/  S2R R9, SR_CgaCtaId ;  /* 0x0000000000097919 */ /* 0x000e220000008800 */
[----:B------:R-:W1:Y:S01]  /*0d70*/  LDC R12, c[0x0][0x380] ;  /* 0x0000e000ff0c7b82 */ /* 0x000e620000000800 */
[----:B------:R-:W-:Y:S01]  /*0d80*/  MOV R4, 0x400 ;  /* 0x0000040000047802 */ /* 0x000fe20000000f00 */
[----:B------:R-:W-:-:S03]  /*0d90*/  IMAD.MOV.U32 R5, RZ, RZ, RZ ;  /* 0x000000ffff057224 */ /* 0x000fc600078e00ff */
[----:B0-----:R-:W-:Y:S01]  /*0da0*/  LEA R10, R9, R4, 0x18 ;  /* 0x00000004090a7211 */ /* 0x001fe200078ec0ff */
[----:B------:R-:W-:-:S07]  /*0db0*/  IMAD.MOV.U32 R4, RZ, RZ, 0x186a0 ;  /* 0x000186a0ff047424 */ /* 0x000fce00078e00ff */
.L_x_14:
[C---:B------:R-:W-:Y:S01]  /*0dc0*/  ISETP.NE.AND P2, PT, R5.reuse, UR8, PT ;  /* 0x0000000805007c0c */ /* 0x040fe2000bf45270 */
[C---:B--2---:R-:W-:Y:S02]  /*0dd0*/  VIADD R11, R5.reuse, 0x1 ;  /* 0x00000001050b7836 */ /* 0x044fe40000000000 */
[C---:B---3--:R-:W-:Y:S02]  /*0de0*/  VIADD R13, R5.reuse, 0x2 ;  /* 0x00000002050d7836 */ /* 0x048fe40000000000 */
[----:B----4-:R-:W-:Y:S01]  /*0df0*/  VIADD R15, R5, 0x3 ;  /* 0x00000003050f7836 */ /* 0x010fe20000000000 */
[----:B------:R-:W-:Y:S01]  /*0e00*/  ISETP.NE.AND P3, PT, R11, UR8, PT ;  /* 0x000000080b007c0c */ /* 0x000fe2000bf65270 */
[----:B------:R-:W-:Y:S01]  /*0e10*/  IMAD R8, R5, 0x4, R10 ;  /* 0x0000000405087824 */ /* 0x000fe200078e020a */
[----:B------:R-:W-:Y:S02]  /*0e20*/  ISETP.NE.AND P0, PT, R13, UR8, PT ;  /* 0x000000080d007c0c */ /* 0x000fe4000bf05270 */
[----:B------:R-:W-:-:S03]  /*0e30*/  ISETP.NE.AND P1, PT, R15, UR8, PT ;  /* 0x000000080f007c0c */ /* 0x000fc6000bf25270 */
[----:B------:R-:W-:Y:S10]  /*0e40*/  @!P2 BRA `(.L_x_10) ;  /* 0x000000000010a947 */ /* 0x000ff40003800000 */
[----:B------:R-:W0:Y:S02]  /*0e50*/  LDS R9, [R8] ;  /* 0x0000000008097984 */ /* 0x000e240000000800 */
[----:B0-----:R-:W-:-:S13]  /*0e60*/  ISETP.GE.AND P2, PT, R9, R4, PT ;  /* 0x000000040900720c */ /* 0x001fda0003f46270 */
[----:B------:R0:W-:Y:S01]  /*0e70*/  @!P2 STG.E desc[UR6][R2.64], R5 ;  /* 0x000000050200a986 */ /* 0x0001e2000c101906 */
[----:B------:R-:W-:-:S07]  /*0e80*/  @!P2 IMAD.MOV.U32 R4, RZ, RZ, R9 ;  /* 0x000000ffff04a224 */ /* 0x000fce00078e0009 */
.L_x_10:
[----:B------:R-:W-:Y:S05]  /*0e90*/  @!P3 BRA `(.L_x_11) ;  /* 0x000000000010b947 */ /* 0x000fea0003800000 */
[----:B------:R-:W2:Y:S02]  /*0ea0*/  LDS R9, [R8+0x4] ;  /* 0x0000040008097984 */ /* 0x000ea40000000800 */
[----:B--2---:R-:W-:-:S13]  /*0eb0*/  ISETP.GE.AND P2, PT, R9, R4, PT ;  /* 0x000000040900720c */ /* 0x004fda0003f46270 */
[----:B------:R2:W-:Y:S01]  /*0ec0*/  @!P2 STG.E desc[UR6][R2.64], R11 ;  /* 0x0000000b0200a986 */ /* 0x0005e2000c101906 */
[----:B------:R-:W-:-:S07]  /*0ed0*/  @!P2 IMAD.MOV.U32 R4, RZ, RZ, R9 ;  /* 0x000000ffff04a224 */ /* 0x000fce00078e0009 */
.L_x_11:
[----:B------:R-:W-:Y:S05]  /*0ee0*/  @!P0 BRA `(.L_x_12) ;  /* 0x0000000000108947 */ /* 0x000fea0003800000 */
[----:B------:R-:W3:Y:S02]  /*0ef0*/  LDS R9, [R8+0x8] ;  /* 0x0000080008097984 */ /* 0x000ee40000000800 */
[----:B---3--:R-:W-:-:S13]  /*0f00*/  ISETP.GE.AND P0, PT, R9, R4, PT ;  /* 0x000000040900720c */ /* 0x008fda0003f06270 */
[----:B------:R3:W-:Y:S01]  /*0f10*/  @!P0 STG.E desc[UR6][R2.64], R13 ;  /* 0x0000000d02008986 */ /* 0x0007e2000c101906 */
[----:B------:R-:W-:-:S07]  /*0f20*/  @!P0 IMAD.MOV.U32 R4, RZ, RZ, R9 ;  /* 0x000000ffff048224 */ /* 0x000fce00078e0009 */
.L_x_12:
[----:B------:R-:W-:Y:S05]  /*0f30*/  @!P1 BRA `(.L_x_13) ;  /* 0x0000000000109947 */ /* 0x000fea0003800000 */
[----:B------:R-:W4:Y:S02]  /*0f40*/  LDS R9, [R8+0xc] ;  /* 0x00000c0008097984 */ /* 0x000f240000000800 */
[----:B----4-:R-:W-:-:S13]  /*0f50*/  ISETP.GE.AND P0, PT, R9, R4, PT ;  /* 0x000000040900720c */ /* 0x010fda0003f06270 */
[----:B------:R4:W-:Y:S01]  /*0f60*/  @!P0 STG.E desc[UR6][R2.64], R15 ;  /* 0x0000000f02008986 */ /* 0x0009e2000c101906 */
[----:B------:R-:W-:-:S07]  /*0f70*/  @!P0 IMAD.MOV.U32 R4, RZ, RZ, R9 ;  /* 0x000000ffff048224 */ /* 0x000fce00078e0009 */
.L_x_13:
[----:B0-----:R-:W-:Y:S01]  /*0f80*/  VIADD R5, R5, 0x4 ;  /* 0x0000000405057836 */ /* 0x001fe20000000000 */
[----:B-1----:R-:W-:-:S04]  /*0f90*/  LOP3.LUT R8, R12, 0x7ffffffc, RZ, 0xc0, !PT ;  /* 0x7ffffffc0c087812 */ /* 0x002fc800078ec0ff */
[----:B------:R-:W-:-:S13]  /*0fa0*/  ISETP.NE.AND P0, PT, R5, R8, PT ;  /* 0x000000080500720c */ /* 0x000fda0003f05270 */
[----:B------:R-:W-:Y:S05]  /*0fb0*/  @P0 BRA `(.L_x_14) ;  /* 0xfffffffc00800947 */ /* 0x000fea000383ffff */
[----:B------:R-:W-:-:S07]  /*0fc0*/  IMAD.MOV.U32 R5, RZ, RZ, R8 ;  /* 0x000000ffff057224 */ /* 0x000fce00078e0008 */
.L_x_9:
[----:B------:R-:W0:Y:S02]  /*0fd0*/  LDC R8, c[0x0][0x380] ;  /* 0x0000e000ff087b82 */ /* 0x000e240000000800 */
[----:B0-----:R-:W-:-:S04]  /*0fe0*/  LOP3.LUT R10, R8, 0x3, RZ, 0xc0, !PT ;  /* 0x00000003080a7812 */ /* 0x001fc800078ec0ff */
[----:B------:R-:W-:-:S13]  /*0ff0*/  ISETP.NE.AND P0, PT, R10, RZ, PT ;  /* 0x000000ff0a00720c */ /* 0x000fda0003f05270 */
[----:B------:R-:W-:Y:S05]  /*1000*/  @!P0 BRA `(.L_x_7) ;  /* 0x0000000000688947 */ /* 0x000fea0003800000 */
[----:B------:R-:W0:Y:S01]  /*1010*/  S2R R9, SR_CgaCtaId ;  /* 0x0000000000097919 */ /* 0x000e220000008800 */
[----:B------:R-:W-:Y:S02]  /*1020*/  ISETP.NE.AND P0, PT, R5, UR8, PT ;  /* 0x0000000805007c0c */ /* 0x000fe4000bf05270 */
[----:B------:R-:W-:Y:S02]  /*1030*/  MOV R8, 0x400 ;  /* 0x0000040000087802 */ /* 0x000fe40000000f00 */
[----:B------:R-:W-:Y:S02]  /*1040*/  ISETP.NE.AND P1, PT, R10, 0x1, PT ;  /* 0x000000010a00780c */ /* 0x000fe40003f25270 */
[----:B0-----:R-:W-:-:S05]  /*1050*/  LEA R8, R9, R8, 0x18 ;  /* 0x0000000809087211 */ /* 0x001fca00078ec0ff */
[----:B------:R-:W-:Y:S02]  /*1060*/  IMAD R8, R5, 0x4, R8 ;  /* 0x0000000405087824 */ /* 0x000fe400078e0208 */
[----:B------:R-:W-:Y:S05]  /*1070*/  @!P0 BRA `(.L_x_15) ;  /* 0x0000000000108947 */ /* 0x000fea0003800000 */
[----:B------:R-:W0:Y:S02]  /*1080*/  LDS R9, [R8] ;  /* 0x0000000008097984 */ /* 0x000e240000000800 */
[----:B0-----:R-:W-:-:S13]  /*1090*/  ISETP.GE.AND P0, PT, R9, R4, PT ;  /* 0x000000040900720c */ /* 0x001fda0003f06270 */
[----:B------:R0:W-:Y:S01]  /*10a0*/  @!P0 STG.E desc[UR6][R2.64], R5 ;  /* 0x0000000502008986 */ /* 0x0001e2000c101906 */
[----:B------:R-:W-:-:S07]  /*10b0*/  @!P0 IMAD.MOV.U32 R4, RZ, RZ, R9 ;  /* 0x000000ffff048224 */ /* 0x000fce00078e0009 */
.L_x_15:
[----:B------:R-:W-:Y:S05]  /*10c0*/  @!P1 BRA `(.L_x_7) ;  /* 0x0000000000389947 */ /* 0x000fea0003800000 */
[C---:B--2---:R-:W-:Y:S02]  /*10d0*/  VIADD R11, R5.reuse, 0x2 ;  /* 0x00000002050b7836 */ /* 0x044fe40000000000 */
[----:B0-----:R-:W-:-:S03]  /*10e0*/  VIADD R5, R5, 0x1 ;  /* 0x0000000105057836 */ /* 0x001fc60000000000 */
[----:B------:R-:W-:Y:S02]  /*10f0*/  ISETP.NE.AND P0, PT, R11, UR8, PT ;  /* 0x000000080b007c0c */ /* 0x000fe4000bf05270 */
[----:B------:R-:W-:Y:S02]  /*1100*/  ISETP.NE.AND P1, PT, R5, UR8, PT ;  /* 0x0000000805007c0c */ /* 0x000fe4000bf25270 */
[----:B------:R-:W-:-:S11]  /*1110*/  ISETP.EQ.OR P0, PT, R10, 0x2, !P0 ;  /* 0x000000020a00780c */ /* 0x000fd60004702670 */
[----:B------:R-:W-:Y:S05]  /*1120*/  @!P1 BRA `(.L_x_16) ;  /* 0x0000000000109947 */ /* 0x000fea0003800000 */
[----:B------:R-:W0:Y:S02]  /*1130*/  LDS R9, [R8+0x4] ;  /* 0x0000040008097984 */ /* 0x000e240000000800 */
[----:B0-----:R-:W-:-:S13]  /*1140*/  ISETP.GE.AND P1, PT, R9, R4, PT ;  /* 0x000000040900720c */ /* 0x001fda0003f26270 */
[----:B------:R0:W-:Y:S01]  /*1150*/  @!P1 STG.E desc[UR6][R2.64], R5 ;  /* 0x0000000502009986 */ /* 0x0001e2000c101906 */
[----:B------:R-:W-:-:S07]  /*1160*/  @!P1 IMAD.MOV.U32 R4, RZ, RZ, R9 ;  /* 0x000000ffff049224 */ /* 0x000fce00078e0009 */
.L_x_16:
[----:B------:R-:W-:Y:S05]  /*1170*/  @P0 BRA `(.L_x_7) ;  /* 0x00000000000c0947 */ /* 0x000fea0003800000 */
[----:B0-----:R-:W0:Y:S02]  /*1180*/  LDS R5, [R8+0x8] ;  /* 0x0000080008057984 */ /* 0x001e240000000800 */
[----:B0-----:R-:W-:-:S13]  /*1190*/  ISETP.GE.AND P0, PT, R5, R4, PT ;  /* 0x000000040500720c */ /* 0x001fda0003f06270 */
[----:B------:R1:W-:Y:S02]  /*11a0*/  @!P0 STG.E desc[UR6][R2.64], R11 ;  /* 0x0000000b02008986 */ /* 0x0003e4000c101906 */
.L_x_7:
[----:B01234-:R-:W0:Y:S01]  /*11b0*/  LDC R2, c[0x0][0x388] ;  /* 0x0000e200ff027b82 */ /* 0x01fe220000000800 */
[----:B------:R-:W-:-:S06]  /*11c0*/  UIADD3 UR4, UPT, UPT, UR4, 0x1, URZ ;  /* 0x0000000104047890 */ /* 0x000fcc000fffe0ff */
[----:B0-----:R-:W-:-:S13]  /*11d0*/  ISETP.NE.AND P0, PT, R2, UR4, PT ;  /* 0x0000000402007c0c */ /* 0x001fda000bf05270 */
[----:B------:R-:W-:Y:S05]  /*11e0*/  @!P0 EXIT ;  /* 0x000000000000894d */ /* 0x000fea0003800000 */
[----:B------:R-:W-:Y:S02]  /*11f0*/  VIADD R7, R7, 0x1 ;  /* 0x0000000107077836 */ /* 0x000fe40000000000 */
[----:B------:R-:W-:Y:S01]  /*1200*/  VIADD R6, R6, 0x1 ;  /* 0x0000000106067836 */ /* 0x000fe20000000000 */
[----:B------:R-:W-:Y:S06]  /*1210*/  BRA `(.L_x_17) ;  /* 0xffffffec00e87947 */ /* 0x000fec000383ffff */
.L_x_18:
[----:B------:R-:W-:-:S00]  /*1220*/  BRA `(.L_x_18) ;  /* 0xfffffffc00fc7947 */ /* 0x000fc0000383ffff */
[----:B------:R-:W-:-:S00]  /*1230*/  NOP ;  /* 0x0000000000007918 */ /* 0x000fc00000000000 */
        /* <DEDUP_REMOVED lines=12> */
.L_x_23:


//--------------------- .text._Z11computeDistiiPiS_ --------------------------
	.section	.text._Z11computeDistiiPiS_,"ax",@progbits
	.align	128
        .global         _Z11computeDistiiPiS_
        .type           _Z11computeDistiiPiS_,@function
        .size           _Z11computeDistiiPiS_,(.L_x_24 - _Z11computeDistiiPiS_)
        .other          _Z11computeDistiiPiS_,@"STO_CUDA_ENTRY STV_DEFAULT"
_Z11computeDistiiPiS_:
.text._Z11computeDistiiPiS_:
[----:B------:R-:W-:Y:S01]  /*0000*/  LDC R1, c[0x0][0x37c] ;  /* 0x0000df00ff017b82 */ /* 0x000fe20000000800 */
[----:B------:R-:W0:Y:S07]  /*0010*/  S2R R0, SR_CTAID.Y ;  /* 0x0000000000007919 */ /* 0x000e2e0000002600 */
[----:B------:R-:W0:Y:S02]  /*0020*/  S2UR UR7, SR_CTAID.X ;  /* 0x00000000000779c3 */ /* 0x000e240000002500 */
[----:B0-----:R-:W-:-:S13]  /*0030*/  ISETP.LE.U32.AND P0, PT, R0, UR7, PT ;  /* 0x0000000700007c0c */ /* 0x001fda000bf03070 */
[----:B------:R-:W-:Y:S05]  /*0040*/  @P0 EXIT ;  /* 0x000000000000094d */ /* 0x000fea0003800000 */
[----:B------:R-:W0:Y:S01]  /*0050*/  S2R R9, SR_TID.X ;  /* 0x0000000000097919 */ /* 0x000e220000002100 */
[----:B------:R-:W0:Y:S01]  /*0060*/  LDC R8, c[0x0][0x384] ;  /* 0x0000e100ff087b82 */ /* 0x000e220000000800 */
[----:B------:R-:W1:Y:S07]  /*0070*/  LDCU.64 UR8, c[0x0][0x358] ;  /* 0x00006b00ff0877ac */ /* 0x000e6e0008000a00 */
[----:B------:R-:W2:Y:S01]  /*0080*/  LDC.64 R4, c[0x0][0x388] ;  /* 0x0000e200ff047b82 */ /* 0x000ea20000000a00 */
[----:B0-----:R-:W-:-:S02]  /*0090*/  IMAD R3, R8, UR7, R9 ;  /* 0x0000000708037c24 */ /* 0x001fc4000f8e0209 */
[----:B------:R-:W-:Y:S02]  /*00a0*/  IMAD R7, R0, R8, R9 ;  /* 0x0000000800077224 */ /* 0x000fe400078e0209 */
[----:B--2---:R-:W-:-:S04]  /*00b0*/  IMAD.WIDE R2, R3, 0x4, R4 ;  /* 0x0000000403027825 */ /* 0x004fc800078e0204 */
[----:B------:R-:W-:Y:S02]  /*00c0*/  IMAD.WIDE R4, R7, 0x4, R4 ;  /* 0x0000000407047825 */ /* 0x000fe400078e0204 */
[----:B-1----:R-:W2:Y:S04]  /*00d0*/  LDG.E R2, desc[UR8][R2.64] ;  /* 0x0000000802027981 */ /* 0x002ea8000c1e1900 */
[----:B------:R-:W2:Y:S01]  /*00e0*/  LDG.E R5, desc[UR8][R4.64] ;  /* 0x0000000804057981 */ /* 0x000ea2000c1e1900 */
[----:B------:R-:W0:Y:S01]  /*00f0*/  S2UR UR5, SR_CgaCtaId ;  /* 0x00000000000579c3 */ /* 0x000e220000008800 */
[----:B------:R-:W-:Y:S01]  /*0100*/  UMOV UR4, 0x400 ;  /* 0x0000040000047882 */ /* 0x000fe20000000000 */
[C---:B------:R-:W-:Y:S02]  /*0110*/  ISETP.GE.AND P1, PT, R8.reuse, 0x2, PT ;  /* 0x000000020800780c */ /* 0x040fe40003f26270 */
[----:B------:R-:W-:-:S02]  /*0120*/  LEA.HI R8, R8, R8, RZ, 0x1 ;  /* 0x0000000808087211 */ /* 0x000fc400078f08ff */
[----:B------:R-:W-:Y:S02]  /*0130*/  ISETP.NE.AND P0, PT, R9, RZ, PT ;  /* 0x000000ff0900720c */ /* 0x000fe40003f05270 */
[----:B------:R-:W-:Y:S01]  /*0140*/  SHF.R.S32.HI R8, RZ, 0x1, R8 ;  /* 0x00000001ff087819 */ /* 0x000fe20000011408 */
[----:B0-----:R-:W-:-:S06]  /*0150*/  ULEA UR4, UR5, UR4, 0x18 ;  /* 0x0000000405047291 */ /* 0x001fcc000f8ec0ff */
[----:B------:R-:W-:Y:S01]  /*0160*/  LEA R7, R9, UR4, 0x2 ;  /* 0x0000000409077c11 */ /* 0x000fe2000f8e10ff */
[----:B--2---:R-:W-:-:S04]  /*0170*/  IMAD.IADD R6, R2, 0x1, -R5 ;  /* 0x0000000102067824 */ /* 0x004fc800078e0a05 */
[----:B------:R-:W-:-:S05]  /*0180*/  IMAD R6, R6, R6, RZ ;  /* 0x0000000606067224 */ /* 0x000fca00078e02ff */
[----:B------:R0:W-:Y:S01]  /*0190*/  STS [R7], R6 ;  /* 0x0000000607007388 */ /* 0x0001e20000000800 */
[----:B------:R-:W-:Y:S06]  /*01a0*/  BAR.SYNC.DEFER_BLOCKING 0x0 ;  /* 0x0000000000007b1d */ /* 0x000fec0000010000 */
[----:B------:R-:W-:Y:S05]  /*01b0*/  @!P1 BRA `(.L_x_19) ;  /* 0x00000000002c9947 */ /* 0x000fea0003800000 */
[----:B------:R-:W-:-:S07]  /*01c0*/  IMAD.MOV.U32 R2, RZ, RZ, R8 ;  /* 0x000000ffff027224 */ /* 0x000fce00078e0008 */
.L_x_20:
[----:B------:R-:W-:-:S13]  /*01d0*/  ISETP.GE.AND P1, PT, R9, R2, PT ;  /* 0x000000020900720c */ /* 0x000fda0003f26270 */
[----:B------:R-:W-:Y:S01]  /*01e0*/  @!P1 LEA R3, R2, R7, 0x2 ;  /* 0x0000000702039211 */ /* 0x000fe200078e10ff */
[----:B------:R-:W-:Y:S05]  /*01f0*/  @!P1 LDS R4, [R7] ;  /* 0x0000000007049984 */ /* 0x000fea0000000800 */
[----:B------:R-:W1:Y:S02]  /*0200*/  @!P1 LDS R3, [R3] ;  /* 0x0000000003039984 */ /* 0x000e640000000800 */
[----:B-1----:R-:W-:-:S05]  /*0210*/  @!P1 IMAD.IADD R4, R3, 0x1, R4 ;  /* 0x0000000103049824 */ /* 0x002fca00078e0204 */
[----:B------:R1:W-:Y:S01]  /*0220*/  @!P1 STS [R7], R4 ;  /* 0x0000000407009388 */ /* 0x0003e20000000800 */
[----:B------:R-:W-:Y:S01]  /*0230*/  BAR.SYNC.DEFER_BLOCKING 0x0 ;  /* 0x0000000000007b1d */ /* 0x000fe20000010000 */
[----:B------:R-:W-:Y:S02]  /*0240*/  ISETP.GT.U32.AND P1, PT, R2, 0x1, PT ;  /* 0x000000010200780c */ /* 0x000fe40003f24070 */
[----:B------:R-:W-:-:S11]  /*0250*/  SHF.R.U32.HI R2, RZ, 0x1, R2 ;  /* 0x00000001ff027819 */ /* 0x000fd60000011602 */
[----:B-1----:R-:W-:Y:S05]  /*0260*/  @P1 BRA `(.L_x_20) ;  /* 0xfffffffc00d81947 */ /* 0x002fea000383ffff */
.L_x_19:
[----:B------:R-:W-:Y:S05]  /*0270*/  @P0 EXIT ;  /* 0x000000000000094d */ /* 0x000fea0003800000 */
[----:B------:R-:W1:Y:S01]  /*0280*/  LDCU UR4, c[0x0][0x384] ;  /* 0x00007080ff0477ac */ /* 0x000e620008000800 */
[----:B------:R-:W-:-:S04]  /*0290*/  SHF.L.U32 R8, R8, 0x1, RZ ;  /* 0x0000000108087819 */ /* 0x000fc800000006ff */
[----:B-1----:R-:W-:-:S13]  /*02a0*/  ISETP.GE.AND P0, PT, R8, UR4, PT ;  /* 0x0000000408007c0c */ /* 0x002fda000bf06270 */
[----:B------:R-:W-:Y:S05]  /*02b0*/  @P0 BRA `(.L_x_21) ;  /* 0x0000000000340947 */ /* 0x000fea0003800000 */
[----:B------:R-:W1:Y:S01]  /*02c0*/  S2UR UR6, SR_CgaCtaId ;  /* 0x00000000000679c3 */ /* 0x000e620000008800 */
[----:B------:R-:W-:-:S07]  /*02d0*/  UMOV UR5, 0x400 ;  /* 0x0000040000057882 */ /* 0x000fce0000000000 */
[----:B0-----:R-:W0:Y:S08]  /*02e0*/  LDC R7, c[0x0][0x380] ;  /* 0x0000e000ff077b82 */ /* 0x001e300000000800 */
[----:B------:R-:W2:Y:S01]  /*02f0*/  LDC.64 R2, c[0x0][0x390] ;  /* 0x0000e400ff027b82 */ /* 0x000ea20000000a00 */
[----:B-1----:R-:W-:-:S04]  /*0300*/  ULEA UR5, UR6, UR5, 0x18 ;  /* 0x0000000506057291 */ /* 0x002fc8000f8ec0ff */
[----:B------:R-:W-:Y:S01]  /*0310*/  ULEA UR4, UR4, UR5, 0x2 ;  /* 0x0000000504047291 */ /* 0x000fe2000f8e10ff */
[----:B0-----:R-:W-:-:S04]  /*0320*/  IMAD R7, R7, UR7, R0 ;  /* 0x0000000707077c24 */ /* 0x001fc8000f8e0200 */
[----:B------:R-:W-:Y:S04]  /*0330*/  LDS R4, [UR5] ;  /* 0x00000005ff047984 */ /* 0x000fe80008000800 */
[----:B------:R-:W0:Y:S01]  /*0340*/  LDS R5, [UR4+-0x4] ;  /* 0xfffffc04ff057984 */ /* 0x000e220008000800 */
[----:B--2---:R-:W-:Y:S01]  /*0350*/  IMAD.WIDE R2, R7, 0x4, R2 ;  /* 0x0000000407027825 */ /* 0x004fe200078e0202 */
[----:B0-----:R-:W-:-:S05]  /*0360*/  IADD3 R5, PT, PT, R4, R5, RZ ;  /* 0x0000000504057210 */ /* 0x001fca0007ffe0ff */
[----:B------:R-:W-:Y:S01]  /*0370*/  STG.E desc[UR8][R2.64], R5 ;  /* 0x0000000502007986 */ /* 0x000fe2000c101908 */
[----:B------:R-:W-:Y:S05]  /*0380*/  EXIT ;  /* 0x000000000000794d */ /* 0x000fea0003800000 */
.L_x_21:
[----:B------:R-:W1:Y:S01]  /*0390*/  S2UR UR5, SR_CgaCtaId ;  /* 0x00000000000579c3 */ /* 0x000e620000008800 */
[----:B------:R-:W-:-:S07]  /*03a0*/  UMOV UR4, 0x400 ;  /* 0x0000040000047882 */ /* 0x000fce0000000000 */
[----:B0-----:R-:W0:Y:S08]  /*03b0*/  LDC R7, c[0x0][0x380] ;  /* 0x0000e000ff077b82 */ /* 0x001e300000000800 */
[----:B------:R-:W2:Y:S01]  /*03c0*/  LDC.64 R2, c[0x0][0x390] ;  /* 0x0000e400ff027b82 */ /* 0x000ea20000000a00 */
[----:B-1----:R-:W-:Y:S01]  /*03d0*/  ULEA UR4, UR5, UR4, 0x18 ;  /* 0x0000000405047291 */ /* 0x002fe2000f8ec0ff */
[----:B0-----:R-:W-:-:S08]  /*03e0*/  IMAD R7, R7, UR7, R0 ;  /* 0x0000000707077c24 */ /* 0x001fd0000f8e0200 */
[----:B------:R-:W0:Y:S01]  /*03f0*/  LDS R5, [UR4] ;  /* 0x00000004ff057984 */ /* 0x000e220008000800 */
[----:B--2---:R-:W-:-:S05]  /*0400*/  IMAD.WIDE R2, R7, 0x4, R2 ;  /* 0x0000000407027825 */ /* 0x004fca00078e0202 */
[----:B0-----:R-:W-:Y:S01]  /*0410*/  STG.E desc[UR8][R2.64], R5 ;  /* 0x0000000502007986 */ /* 0x001fe2000c101908 */
[----:B------:R-:W-:Y:S05]  /*0420*/  EXIT ;  /* 0x000000000000794d */ /* 0x000fea0003800000 */
.L_x_22:
        /* <DEDUP_REMOVED lines=13> */
.L_x_24:


//--------------------- .nv.shared._Z3knniiiPiS_S_ --------------------------
	.section	.nv.shared._Z3knniiiPiS_S_,"aw",@nobits
	.sectionflags	@""
	.align	16
	.zero		1024


//--------------------- .nv.shared.reserved.0     --------------------------
	.section	.nv.shared.reserved.0,"aw",@nobits
	.weak		__nv_reservedSMEM_offset_0_alias
	.size		__nv_reservedSMEM_offset_0_alias, 0, 64
	.other		__nv_reservedSMEM_offset_0_alias,@"STO_CUDA_RESERVED_SHARED STV_DEFAULT"
__nv_reservedSMEM_offset_0_alias:
	.zero		0
	.zero		64


//--------------------- .nv.shared._Z11computeDistiiPiS_ --------------------------
	.section	.nv.shared._Z11computeDistiiPiS_,"aw",@nobits
	.sectionflags	@""
	.align	16
	.zero		1024


//--------------------- .nv.constant0._Z3knniiiPiS_S_ --------------------------
	.section	.nv.constant0._Z3knniiiPiS_S_,"a",@progbits
	.sectionflags	@""
	.align	4
.nv.constant0._Z3knniiiPiS_S_:
	.zero		936


//--------------------- .nv.constant0._Z11computeDistiiPiS_ --------------------------
	.section	.nv.constant0._Z11computeDistiiPiS_,"a",@progbits
	.sectionflags	@""
	.align	4
.nv.constant0._Z11computeDistiiPiS_:
	.zero		920


//--------------------- SYMBOLS --------------------------

	.type		.nv.reservedSmem.offset0,@object
	.size		.nv.reservedSmem.offset0,0x4
	.type		.nv.reservedSmem.cap,@object
	.size		.nv.reservedSmem.cap,0x4
